//
// Generated by NVIDIA NVVM Compiler
//
// Compiler Build ID: CL-36424714
// Cuda compilation tools, release 13.0, V13.0.88
// Based on NVVM 20.0.0
//

.version 9.0
.target sm_100
.address_size 64

	// .globl	_Z13swiglu_kernelPKfPfi

.visible .entry _Z13swiglu_kernelPKfPfi(
	.param .u64 .ptr .align 1 _Z13swiglu_kernelPKfPfi_param_0,
	.param .u64 .ptr .align 1 _Z13swiglu_kernelPKfPfi_param_1,
	.param .u32 _Z13swiglu_kernelPKfPfi_param_2
)
{
	.reg .pred 	%p<2>;
	.reg .b32 	%r<8>;
	.reg .b32 	%f<17>;
	.reg .b64 	%rd<10>;

	ld.param.u64 	%rd1, [_Z13swiglu_kernelPKfPfi_param_0];
	ld.param.u64 	%rd2, [_Z13swiglu_kernelPKfPfi_param_1];
	ld.param.u32 	%r2, [_Z13swiglu_kernelPKfPfi_param_2];
	mov.u32 	%r3, %ctaid.x;
	mov.u32 	%r4, %ntid.x;
	mov.u32 	%r5, %tid.x;
	mad.lo.s32 	%r1, %r3, %r4, %r5;
	setp.ge.s32 	%p1, %r1, %r2;
	@%p1 bra 	$L__BB0_2;
	cvta.to.global.u64 	%rd3, %rd1;
	cvta.to.global.u64 	%rd4, %rd2;
	mul.wide.s32 	%rd5, %r1, 4;
	add.s64 	%rd6, %rd3, %rd5;
	ld.global.f32 	%f1, [%rd6];
	fma.rn.f32 	%f2, %f1, 0fBBBB989D, 0f3F000000;
	cvt.sat.f32.f32 	%f3, %f2;
	mov.f32 	%f4, 0f4B400001;
	mov.f32 	%f5, 0f437C0000;
	fma.rm.f32 	%f6, %f3, %f5, %f4;
	add.f32 	%f7, %f6, 0fCB40007F;
	neg.f32 	%f8, %f7;
	fma.rn.f32 	%f9, %f1, 0fBFB8AA3B, %f8;
	fma.rn.f32 	%f10, %f1, 0fB2A57060, %f9;
	mov.b32 	%r6, %f6;
	shl.b32 	%r7, %r6, 23;
	mov.b32 	%f11, %r7;
	ex2.approx.ftz.f32 	%f12, %f10;
	fma.rn.f32 	%f13, %f12, %f11, 0f3F800000;
	div.rn.f32 	%f14, %f1, %f13;
	mul.wide.s32 	%rd7, %r2, 4;
	add.s64 	%rd8, %rd6, %rd7;
	ld.global.f32 	%f15, [%rd8];
	mul.f32 	%f16, %f15, %f14;
	add.s64 	%rd9, %rd4, %rd5;
	st.global.f32 	[%rd9], %f16;
$L__BB0_2:
	ret;

}


// ===== COMPILED SASS (sm_100) =====

	.target	sm_100

	.elftype	@"ET_EXEC"


//--------------------- .note.nv.tkinfo           --------------------------
	.section	.note.nv.tkinfo,"",@"SHT_NOTE"
	.sectionflags	@"SHF_NOTE_NV_TKINFO"
	.tkinfo
        /*0018*/ 	.word	0x00000002
        /*0030*/ 	.string	""
        /*0030*/ 	.string	"ptxas"
        /*0030*/ 	.string	"Cuda compilation tools, release 13.0, V13.0.88"
        /*0030*/ 	.string	"Build cuda_13.0.r13.0/compiler.36424714_0"
        /*0030*/ 	.string	"-arch sm_100 -m 64 "



//--------------------- .note.nv.cuinfo           --------------------------
	.section	.note.nv.cuinfo,"",@"SHT_NOTE"
	.sectionflags	@"SHF_NOTE_NV_CUINFO"
        /*0018*/ 	.short	0x0002
        /*001a*/ 	.short	0x0064
        /*001c*/ 	.short	0x0082
	.zero		2


//--------------------- .nv.info                  --------------------------
	.section	.nv.info,"",@"SHT_CUDA_INFO"
	.align	4


	//----- nvinfo : EIATTR_REGCOUNT
	.align		4
        /*0000*/ 	.byte	0x04, 0x2f
        /*0002*/ 	.short	(.L_1 - .L_0)
	.align		4
.L_0:
        /*0004*/ 	.word	index@(_Z13swiglu_kernelPKfPfi)
        /*0008*/ 	.word	0x00000012


	//----- nvinfo : EIATTR_FRAME_SIZE
	.align		4
.L_1:
        /*000c*/ 	.byte	0x04, 0x11
        /*000e*/ 	.short	(.L_3 - .L_2)
	.align		4
.L_2:
        /*0010*/ 	.word	index@($__internal_0_$__cuda_sm3x_div_rn_noftz_f32_slowpath)
        /*0014*/ 	.word	0x00000000


	//----- nvinfo : EIATTR_FRAME_SIZE
	.align		4
.L_3:
        /*0018*/ 	.byte	0x04, 0x11
        /*001a*/ 	.short	(.L_5 - .L_4)
	.align		4
.L_4:
        /*001c*/ 	.word	index@(_Z13swiglu_kernelPKfPfi)
        /*0020*/ 	.word	0x00000000


	//----- nvinfo : EIATTR_MIN_STACK_SIZE
	.align		4
.L_5:
        /*0024*/ 	.byte	0x04, 0x12
        /*0026*/ 	.short	(.L_7 - .L_6)
	.align		4
.L_6:
        /*0028*/ 	.word	index@(_Z13swiglu_kernelPKfPfi)
        /*002c*/ 	.word	0x00000000
.L_7:


//--------------------- .nv.compat                --------------------------
	.section	.nv.compat,"",@"SHT_CUDA_COMPAT_INFO"
	.align	4
        /*0000*/ 	.byte	0x02, 0x09, 0x00, 0x00, 0x02, 0x02, 0x01, 0x00, 0x02, 0x05, 0x05, 0x00, 0x03, 0x07, 0x01, 0x01
        /*0010*/ 	.byte	0x02, 0x03, 0x00, 0x00, 0x02, 0x06, 0x01, 0x00, 0x04, 0x0b, 0x08, 0x00, 0x01, 0x00, 0x00, 0x00
        /*0020*/ 	.byte	0x00, 0x00, 0x00, 0x00


//--------------------- .nv.info._Z13swiglu_kernelPKfPfi --------------------------
	.section	.nv.info._Z13swiglu_kernelPKfPfi,"",@"SHT_CUDA_INFO"
	.sectionflags	@""
	.align	4


	//----- nvinfo : EIATTR_CUDA_API_VERSION
	.align		4
        /*0000*/ 	.byte	0x04, 0x37
        /*0002*/ 	.short	(.L_9 - .L_8)
.L_8:
        /*0004*/ 	.word	0x00000082


	//----- nvinfo : EIATTR_KPARAM_INFO
	.align		4
.L_9:
        /*0008*/ 	.byte	0x04, 0x17
        /*000a*/ 	.short	(.L_11 - .L_10)
.L_10:
        /*000c*/ 	.word	0x00000000
        /*0010*/ 	.short	0x0002
        /*0012*/ 	.short	0x0010
        /*0014*/ 	.byte	0x00, 0xf0, 0x11, 0x00


	//----- nvinfo : EIATTR_KPARAM_INFO
	.align		4
.L_11:
        /*0018*/ 	.byte	0x04, 0x17
        /*001a*/ 	.short	(.L_13 - .L_12)
.L_12:
        /*001c*/ 	.word	0x00000000
        /*0020*/ 	.short	0x0001
        /*0022*/ 	.short	0x0008
        /*0024*/ 	.byte	0x00, 0xf5, 0x21, 0x00


	//----- nvinfo : EIATTR_KPARAM_INFO
	.align		4
.L_13:
        /*0028*/ 	.byte	0x04, 0x17
        /*002a*/ 	.short	(.L_15 - .L_14)
.L_14:
        /*002c*/ 	.word	0x00000000
        /*0030*/ 	.short	0x0000
        /*0032*/ 	.short	0x0000
        /*0034*/ 	.byte	0x00, 0xf5, 0x21, 0x00


	//----- nvinfo : EIATTR_SPARSE_MMA_MASK
	.align		4
.L_15:
        /*0038*/ 	.byte	0x03, 0x50
        /*003a*/ 	.short	0x0000


	//----- nvinfo : EIATTR_MAXREG_COUNT
	.align		4
        /*003c*/ 	.byte	0x03, 0x1b
        /*003e*/ 	.short	0x00ff


	//----- nvinfo : EIATTR_MERCURY_ISA_VERSION
	.align		4
        /*0040*/ 	.byte	0x03, 0x5f
        /*0042*/ 	.short	0x0101


	//----- nvinfo : EIATTR_VRC_CTA_INIT_COUNT
	.align		4
        /*0044*/ 	.byte	0x02, 0x4a
	.zero		1
	.zero		1


	//----- nvinfo : EIATTR_EXIT_INSTR_OFFSETS
	.align		4
        /*0048*/ 	.byte	0x04, 0x1c
        /*004a*/ 	.short	(.L_17 - .L_16)


	//   ....[0]....
.L_16:
        /*004c*/ 	.word	0x00000070


	//   ....[1]....
        /*0050*/ 	.word	0x000002a0


	//----- nvinfo : EIATTR_CRS_STACK_SIZE
	.align		4
.L_17:
        /*0054*/ 	.byte	0x04, 0x1e
        /*0056*/ 	.short	(.L_19 - .L_18)
.L_18:
        /*0058*/ 	.word	0x00000000


	//----- nvinfo : EIATTR_CBANK_PARAM_SIZE
	.align		4
.L_19:
        /*005c*/ 	.byte	0x03, 0x19
        /*005e*/ 	.short	0x0014


	//----- nvinfo : EIATTR_PARAM_CBANK
	.align		4
        /*0060*/ 	.byte	0x04, 0x0a
        /*0062*/ 	.short	(.L_21 - .L_20)
	.align		4
.L_20:
        /*0064*/ 	.word	index@(.nv.constant0._Z13swiglu_kernelPKfPfi)
        /*0068*/ 	.short	0x0380
        /*006a*/ 	.short	0x0014


	//----- nvinfo : EIATTR_SW_WAR
	.align		4
.L_21:
        /*006c*/ 	.byte	0x04, 0x36
        /*006e*/ 	.short	(.L_23 - .L_22)
.L_22:
        /*0070*/ 	.word	0x00000008
.L_23:


//--------------------- .nv.callgraph             --------------------------
	.section	.nv.callgraph,"",@"SHT_CUDA_CALLGRAPH"
	.align	4
	.sectionentsize	8
	.align		4
        /*0000*/ 	.word	0x00000000
	.align		4
        /*0004*/ 	.word	0xffffffff
	.align		4
        /*0008*/ 	.word	0x00000000
	.align		4
        /*000c*/ 	.word	0xfffffffe
	.align		4
        /*0010*/ 	.word	0x00000000
	.align		4
        /*0014*/ 	.word	0xfffffffd
	.align		4
        /*0018*/ 	.word	0x00000000
	.align		4
        /*001c*/ 	.word	0xfffffffc


//--------------------- .text._Z13swiglu_kernelPKfPfi --------------------------
	.section	.text._Z13swiglu_kernelPKfPfi,"ax",@progbits
	.align	128
        .global         _Z13swiglu_kernelPKfPfi
        .type           _Z13swiglu_kernelPKfPfi,@function
        .size           _Z13swiglu_kernelPKfPfi,(.L_x_14 - _Z13swiglu_kernelPKfPfi)
        .other          _Z13swiglu_kernelPKfPfi,@"STO_CUDA_ENTRY STV_DEFAULT"
_Z13swiglu_kernelPKfPfi:
.text._Z13swiglu_kernelPKfPfi:
[----:B------:R-:W-:Y:S01]  /*0000*/  LDC R1, c[0x0][0x37c] ;  /* 0x0000df00ff017b82 */ /* 0x000fe20000000800 */
[----:B------:R-:W0:Y:S07]  /*0010*/  S2R R3, SR_TID.X ;  /* 0x0000000000037919 */ /* 0x000e2e0000002100 */
[----:B------:R-:W0:Y:S01]  /*0020*/  S2UR UR4, SR_CTAID.X ;  /* 0x00000000000479c3 */ /* 0x000e220000002500 */
[----:B------:R-:W1:Y:S07]  /*0030*/  LDCU UR5, c[0x0][0x390] ;  /* 0x00007200ff0577ac */ /* 0x000e6e0008000800 */
[----:B------:R-:W0:Y:S02]  /*0040*/  LDC R2, c[0x0][0x360] ;  /* 0x0000d800ff027b82 */ /* 0x000e240000000800 */
[----:B0-----:R-:W-:-:S05]  /*0050*/  IMAD R2, R2, UR4, R3 ;  /* 0x0000000402027c24 */ /* 0x001fca000f8e0203 */
[----:B-1----:R-:W-:-:S13]  /*0060*/  ISETP.GE.AND P0, PT, R2, UR5, PT ;  /* 0x0000000502007c0c */ /* 0x002fda000bf06270 */
[----:B------:R-:W-:Y:S05]  /*0070*/  @P0 EXIT ;  /* 0x000000000000094d */ /* 0x000fea0003800000 */
[----:B------:R-:W0:Y:S01]  /*0080*/  LDC.64 R4, c[0x0][0x380] ;  /* 0x0000e000ff047b82 */ /* 0x000e220000000a00 */
[----:B------:R-:W1:Y:S01]  /*0090*/  LDCU.64 UR4, c[0x0][0x358] ;  /* 0x00006b00ff0477ac */ /* 0x000e620008000a00 */
[----:B0-----:R-:W-:-:S05]  /*00a0*/  IMAD.WIDE R4, R2, 0x4, R4 ;  /* 0x0000000402047825 */ /* 0x001fca00078e0204 */
[----:B-1----:R-:W2:Y:S01]  /*00b0*/  LDG.E R0, desc[UR4][R4.64] ;  /* 0x0000000404007981 */ /* 0x002ea2000c1e1900 */
[----:B------:R-:W-:Y:S01]  /*00c0*/  IMAD.MOV.U32 R3, RZ, RZ, 0x3bbb989d ;  /* 0x3bbb989dff037424 */ /* 0x000fe200078e00ff */
[----:B------:R-:W-:Y:S01]  /*00d0*/  BSSY.RECONVERGENT B0, `(.L_x_0) ;  /* 0x0000015000007945 */ /* 0x000fe20003800200 */
[----:B------:R-:W-:Y:S02]  /*00e0*/  IMAD.MOV.U32 R6, RZ, RZ, 0x437c0000 ;  /* 0x437c0000ff067424 */ /* 0x000fe400078e00ff */
[----:B--2---:R-:W-:-:S04]  /*00f0*/  FFMA.SAT R3, R0, -R3, 0.5 ;  /* 0x3f00000000037423 */ /* 0x004fc80000002803 */
[----:B------:R-:W-:-:S04]  /*0100*/  FFMA.RM R3, R3, R6, 12582913 ;  /* 0x4b40000103037423 */ /* 0x000fc80000004006 */
[C---:B------:R-:W-:Y:S01]  /*0110*/  FADD R7, R3.reuse, -12583039 ;  /* 0xcb40007f03077421 */ /* 0x040fe20000000000 */
[----:B------:R-:W-:-:S03]  /*0120*/  IMAD.SHL.U32 R3, R3, 0x800000, RZ ;  /* 0x0080000003037824 */ /* 0x000fc600078e00ff */
[----:B------:R-:W-:-:S04]  /*0130*/  FFMA R7, R0, -1.4426950216293334961, -R7 ;  /* 0xbfb8aa3b00077823 */ /* 0x000fc80000000807 */
[----:B------:R-:W-:-:S04]  /*0140*/  FFMA R7, R0, -1.925963033500011079e-08, R7 ;  /* 0xb2a5706000077823 */ /* 0x000fc80000000007 */
[----:B------:R-:W0:Y:S02]  /*0150*/  MUFU.EX2 R6, R7 ;  /* 0x0000000700067308 */ /* 0x000e240000000800 */
[----:B0-----:R-:W-:-:S06]  /*0160*/  FFMA R3, R3, R6, 1 ;  /* 0x3f80000003037423 */ /* 0x001fcc0000000006 */
[----:B------:R-:W0:Y:S08]  /*0170*/  MUFU.RCP R6, R3 ;  /* 0x0000000300067308 */ /* 0x000e300000001000 */
[----:B------:R-:W1:Y:S01]  /*0180*/  FCHK P0, R0, R3 ;  /* 0x0000000300007302 */ /* 0x000e620000000000 */
[----:B0-----:R-:W-:-:S04]  /*0190*/  FFMA R9, -R3, R6, 1 ;  /* 0x3f80000003097423 */ /* 0x001fc80000000106 */
[----:B------:R-:W-:-:S04]  /*01a0*/  FFMA R9, R6, R9, R6 ;  /* 0x0000000906097223 */ /* 0x000fc80000000006 */
[----:B------:R-:W-:-:S04]  /*01b0*/  FFMA R6, R0, R9, RZ ;  /* 0x0000000900067223 */ /* 0x000fc800000000ff */
[----:B------:R-:W-:-:S04]  /*01c0*/  FFMA R8, -R3, R6, R0 ;  /* 0x0000000603087223 */ /* 0x000fc80000000100 */
[----:B------:R-:W-:Y:S01]  /*01d0*/  FFMA R8, R9, R8, R6 ;  /* 0x0000000809087223 */ /* 0x000fe20000000006 */
[----:B-1----:R-:W-:Y:S06]  /*01e0*/  @!P0 BRA `(.L_x_1) ;  /* 0x00000000000c8947 */ /* 0x002fec0003800000 */
[----:B------:R-:W-:-:S07]  /*01f0*/  MOV R6, 0x210 ;  /* 0x0000021000067802 */ /* 0x000fce0000000f00 */
[----:B------:R-:W-:Y:S05]  /*0200*/  CALL.REL.NOINC `($__internal_0_$__cuda_sm3x_div_rn_noftz_f32_slowpath) ;  /* 0x0000000000287944 */ /* 0x000fea0003c00000 */
[----:B------:R-:W-:-:S07]  /*0210*/  IMAD.MOV.U32 R8, RZ, RZ, R0 ;  /* 0x000000ffff087224 */ /* 0x000fce00078e0000 */
.L_x_1:
[----:B------:R-:W-:Y:S05]  /*0220*/  BSYNC.RECONVERGENT B0 ;  /* 0x0000000000007941 */ /* 0x000fea0003800200 */
.L_x_0:
[----:B------:R-:W0:Y:S08]  /*0230*/  LDC R3, c[0x0][0x390] ;  /* 0x0000e400ff037b82 */ /* 0x000e300000000800 */
[----:B------:R-:W1:Y:S01]  /*0240*/  LDC.64 R6, c[0x0][0x388] ;  /* 0x0000e200ff067b82 */ /* 0x000e620000000a00 */
[----:B0-----:R-:W-:-:S06]  /*0250*/  IMAD.WIDE R4, R3, 0x4, R4 ;  /* 0x0000000403047825 */ /* 0x001fcc00078e0204 */
[----:B------:R-:W2:Y:S01]  /*0260*/  LDG.E R5, desc[UR4][R4.64] ;  /* 0x0000000404057981 */ /* 0x000ea2000c1e1900 */
[----:B-1----:R-:W-:-:S04]  /*0270*/  IMAD.WIDE R2, R2, 0x4, R6 ;  /* 0x0000000402027825 */ /* 0x002fc800078e0206 */
[----:B--2---:R-:W-:-:S05]  /*0280*/  FMUL R7, R5, R8 ;  /* 0x0000000805077220 */ /* 0x004fca0000400000 */
[----:B------:R-:W-:Y:S01]  /*0290*/  STG.E desc[UR4][R2.64], R7 ;  /* 0x0000000702007986 */ /* 0x000fe2000c101904 */
[----:B------:R-:W-:Y:S05]  /*02a0*/  EXIT ;  /* 0x000000000000794d */ /* 0x000fea0003800000 */
        .weak           $__internal_0_$__cuda_sm3x_div_rn_noftz_f32_slowpath
        .type           $__internal_0_$__cuda_sm3x_div_rn_noftz_f32_slowpath,@function
        .size           $__internal_0_$__cuda_sm3x_div_rn_noftz_f32_slowpath,(.L_x_14 - $__internal_0_$__cuda_sm3x_div_rn_noftz_f32_slowpath)
$__internal_0_$__cuda_sm3x_div_rn_noftz_f32_slowpath:
[----:B------:R-:W-:Y:S01]  /*02b0*/  SHF.R.U32.HI R8, RZ, 0x17, R3 ;  /* 0x00000017ff087819 */ /* 0x000fe20000011603 */
[----:B------:R-:W-:Y:S01]  /*02c0*/  BSSY.RECONVERGENT B1, `(.L_x_2) ;  /* 0x0000064000017945 */ /* 0x000fe20003800200 */
[--C-:B------:R-:W-:Y:S01]  /*02d0*/  SHF.R.U32.HI R7, RZ, 0x17, R0.reuse ;  /* 0x00000017ff077819 */ /* 0x100fe20000011600 */
[----:B------:R-:W-:Y:S01]  /*02e0*/  IMAD.MOV.U32 R10, RZ, RZ, R0 ;  /* 0x000000ffff0a7224 */ /* 0x000fe200078e0000 */
[----:B------:R-:W-:Y:S02]  /*02f0*/  LOP3.LUT R9, R8, 0xff, RZ, 0xc0, !PT ;  /* 0x000000ff08097812 */ /* 0x000fe400078ec0ff */
[----:B------:R-:W-:Y:S02]  /*0300*/  LOP3.LUT R8, R7, 0xff, RZ, 0xc0, !PT ;  /* 0x000000ff07087812 */ /* 0x000fe400078ec0ff */
[----:B------:R-:W-:Y:S01]  /*0310*/  MOV R11, R3 ;  /* 0x00000003000b7202 */ /* 0x000fe20000000f00 */
[----:B------:R-:W-:Y:S02]  /*0320*/  VIADD R13, R9, 0xffffffff ;  /* 0xffffffff090d7836 */ /* 0x000fe40000000000 */
[----:B------:R-:W-:-:S03]  /*0330*/  VIADD R12, R8, 0xffffffff ;  /* 0xffffffff080c7836 */ /* 0x000fc60000000000 */
[----:B------:R-:W-:-:S04]  /*0340*/  ISETP.GT.U32.AND P0, PT, R13, 0xfd, PT ;  /* 0x000000fd0d00780c */ /* 0x000fc80003f04070 */
[----:B------:R-:W-:-:S13]  /*0350*/  ISETP.GT.U32.OR P0, PT, R12, 0xfd, P0 ;  /* 0x000000fd0c00780c */ /* 0x000fda0000704470 */
[----:B------:R-:W-:Y:S01]  /*0360*/  @!P0 IMAD.MOV.U32 R7, RZ, RZ, RZ ;  /* 0x000000ffff078224 */ /* 0x000fe200078e00ff */
[----:B------:R-:W-:Y:S06]  /*0370*/  @!P0 BRA `(.L_x_3) ;  /* 0x00000000005c8947 */ /* 0x000fec0003800000 */
[----:B------:R-:W-:Y:S02]  /*0380*/  FSETP.GTU.FTZ.AND P0, PT, |R0|, +INF , PT ;  /* 0x7f8000000000780b */ /* 0x000fe40003f1c200 */
[----:B------:R-:W-:-:S04]  /*0390*/  FSETP.GTU.FTZ.AND P1, PT, |R3|, +INF , PT ;  /* 0x7f8000000300780b */ /* 0x000fc80003f3c200 */
[----:B------:R-:W-:-:S13]  /*03a0*/  PLOP3.LUT P0, PT, P0, P1, PT, 0xf8, 0x8f ;  /* 0x00000000008f781c */ /* 0x000fda0000703f70 */
[----:B------:R-:W-:Y:S05]  /*03b0*/  @P0 BRA `(.L_x_4) ;  /* 0x00000004004c0947 */ /* 0x000fea0003800000 */
[----:B------:R-:W-:-:S13]  /*03c0*/  LOP3.LUT P0, RZ, R11, 0x7fffffff, R10, 0xc8, !PT ;  /* 0x7fffffff0bff7812 */ /* 0x000fda000780c80a */
[----:B------:R-:W-:Y:S05]  /*03d0*/  @!P0 BRA `(.L_x_5) ;  /* 0x00000004003c8947 */ /* 0x000fea0003800000 */
[C---:B------:R-:W-:Y:S02]  /*03e0*/  FSETP.NEU.FTZ.AND P2, PT, |R0|.reuse, +INF , PT ;  /* 0x7f8000000000780b */ /* 0x040fe40003f5d200 */
[----:B------:R-:W-:Y:S02]  /*03f0*/  FSETP.NEU.FTZ.AND P1, PT, |R3|, +INF , PT ;  /* 0x7f8000000300780b */ /* 0x000fe40003f3d200 */
[----:B------:R-:W-:-:S11]  /*0400*/  FSETP.NEU.FTZ.AND P0, PT, |R0|, +INF , PT ;  /* 0x7f8000000000780b */ /* 0x000fd60003f1d200 */
[----:B------:R-:W-:Y:S05]  /*0410*/  @!P1 BRA !P2, `(.L_x_5) ;  /* 0x00000004002c9947 */ /* 0x000fea0005000000 */
[----:B------:R-:W-:-:S04]  /*0420*/  LOP3.LUT P2, RZ, R10, 0x7fffffff, RZ, 0xc0, !PT ;  /* 0x7fffffff0aff7812 */ /* 0x000fc8000784c0ff */
[----:B------:R-:W-:-:S13]  /*0430*/  PLOP3.LUT P1, PT, P1, P2, PT, 0x2f, 0xf2 ;  /* 0x0000000000f2781c */ /* 0x000fda0000f24577 */
[----:B------:R-:W-:Y:S05]  /*0440*/  @P1 BRA `(.L_x_6) ;  /* 0x0000000400181947 */ /* 0x000fea0003800000 */
[----:B------:R-:W-:-:S04]  /*0450*/  LOP3.LUT P1, RZ, R11, 0x7fffffff, RZ, 0xc0, !PT ;  /* 0x7fffffff0bff7812 */ /* 0x000fc8000782c0ff */
[----:B------:R-:W-:-:S13]  /*0460*/  PLOP3.LUT P0, PT, P0, P1, PT, 0x2f, 0xf2 ;  /* 0x0000000000f2781c */ /* 0x000fda0000702577 */
[----:B------:R-:W-:Y:S05]  /*0470*/  @P0 BRA `(.L_x_7) ;  /* 0x0000000400000947 */ /* 0x000fea0003800000 */
[----:B------:R-:W-:Y:S02]  /*0480*/  ISETP.GE.AND P0, PT, R12, RZ, PT ;  /* 0x000000ff0c00720c */ /* 0x000fe40003f06270 */
[----:B------:R-:W-:-:S11]  /*0490*/  ISETP.GE.AND P1, PT, R13, RZ, PT ;  /* 0x000000ff0d00720c */ /* 0x000fd60003f26270 */
[----:B------:R-:W-:Y:S02]  /*04a0*/  @P0 IMAD.MOV.U32 R7, RZ, RZ, RZ ;  /* 0x000000ffff070224 */ /* 0x000fe400078e00ff */
[----:B------:R-:W-:Y:S01]  /*04b0*/  @!P0 FFMA R10, R0, 1.84467440737095516160e+19, RZ ;  /* 0x5f800000000a8823 */ /* 0x000fe200000000ff */
[----:B------:R-:W-:Y:S02]  /*04c0*/  @!P0 IMAD.MOV.U32 R7, RZ, RZ, -0x40 ;  /* 0xffffffc0ff078424 */ /* 0x000fe400078e00ff */
[----:B------:R-:W-:Y:S02]  /*04d0*/  @!P1 FFMA R11, R3, 1.84467440737095516160e+19, RZ ;  /* 0x5f800000030b9823 */ /* 0x000fe400000000ff */
[----:B------:R-:W-:-:S07]  /*04e0*/  @!P1 VIADD R7, R7, 0x40 ;  /* 0x0000004007079836 */ /* 0x000fce0000000000 */
.L_x_3:
[----:B------:R-:W-:Y:S01]  /*04f0*/  LEA R0, R9, 0xc0800000, 0x17 ;  /* 0xc080000009007811 */ /* 0x000fe200078eb8ff */
[----:B------:R-:W-:Y:S01]  /*0500*/  BSSY.RECONVERGENT B2, `(.L_x_8) ;  /* 0x0000036000027945 */ /* 0x000fe20003800200 */
[----:B------:R-:W-:-:S03]  /*0510*/  IADD3 R8, PT, PT, R8, -0x7f, RZ ;  /* 0xffffff8108087810 */ /* 0x000fc60007ffe0ff */
[----:B------:R-:W-:Y:S02]  /*0520*/  IMAD.IADD R11, R11, 0x1, -R0 ;  /* 0x000000010b0b7824 */ /* 0x000fe400078e0a00 */
[C---:B------:R-:W-:Y:S01]  /*0530*/  IMAD R0, R8.reuse, -0x800000, R10 ;  /* 0xff80000008007824 */ /* 0x040fe200078e020a */
[----:B------:R-:W-:Y:S01]  /*0540*/  IADD3 R8, PT, PT, R8, 0x7f, -R9 ;  /* 0x0000007f08087810 */ /* 0x000fe20007ffe809 */
[----:B------:R-:W0:Y:S01]  /*0550*/  MUFU.RCP R3, R11 ;  /* 0x0000000b00037308 */ /* 0x000e220000001000 */
[----:B------:R-:W-:-:S03]  /*0560*/  FADD.FTZ R13, -R11, -RZ ;  /* 0x800000ff0b0d7221 */ /* 0x000fc60000010100 */
[----:B------:R-:W-:Y:S02]  /*0570*/  IMAD.IADD R8, R8, 0x1, R7 ;  /* 0x0000000108087824 */ /* 0x000fe400078e0207 */
[----:B0-----:R-:W-:-:S04]  /*0580*/  FFMA R12, R3, R13, 1 ;  /* 0x3f800000030c7423 */ /* 0x001fc8000000000d */
[----:B------:R-:W-:-:S04]  /*0590*/  FFMA R12, R3, R12, R3 ;  /* 0x0000000c030c7223 */ /* 0x000fc80000000003 */
[----:B------:R-:W-:-:S04]  /*05a0*/  FFMA R3, R0, R12, RZ ;  /* 0x0000000c00037223 */ /* 0x000fc800000000ff */
[----:B------:R-:W-:-:S04]  /*05b0*/  FFMA R10, R13, R3, R0 ;  /* 0x000000030d0a7223 */ /* 0x000fc80000000000 */
[----:B------:R-:W-:-:S04]  /*05c0*/  FFMA R15, R12, R10, R3 ;  /* 0x0000000a0c0f7223 */ /* 0x000fc80000000003 */
[----:B------:R-:W-:-:S04]  /*05d0*/  FFMA R10, R13, R15, R0 ;  /* 0x0000000f0d0a7223 */ /* 0x000fc80000000000 */
[----:B------:R-:W-:-:S05]  /*05e0*/  FFMA R0, R12, R10, R15 ;  /* 0x0000000a0c007223 */ /* 0x000fca000000000f */
[----:B------:R-:W-:-:S04]  /*05f0*/  SHF.R.U32.HI R3, RZ, 0x17, R0 ;  /* 0x00000017ff037819 */ /* 0x000fc80000011600 */
[----:B------:R-:W-:-:S05]  /*0600*/  LOP3.LUT R3, R3, 0xff, RZ, 0xc0, !PT ;  /* 0x000000ff03037812 */ /* 0x000fca00078ec0ff */
[----:B------:R-:W-:-:S04]  /*0610*/  IMAD.IADD R9, R3, 0x1, R8 ;  /* 0x0000000103097824 */ /* 0x000fc800078e0208 */
[----:B------:R-:W-:-:S05]  /*0620*/  VIADD R3, R9, 0xffffffff ;  /* 0xffffffff09037836 */ /* 0x000fca0000000000 */
[----:B------:R-:W-:-:S13]  /*0630*/  ISETP.GE.U32.AND P0, PT, R3, 0xfe, PT ;  /* 0x000000fe0300780c */ /* 0x000fda0003f06070 */
[----:B------:R-:W-:Y:S05]  /*0640*/  @!P0 BRA `(.L_x_9) ;  /* 0x0000000000808947 */ /* 0x000fea0003800000 */
[----:B------:R-:W-:-:S13]  /*0650*/  ISETP.GT.AND P0, PT, R9, 0xfe, PT ;  /* 0x000000fe0900780c */ /* 0x000fda0003f04270 */
[----:B------:R-:W-:Y:S05]  /*0660*/  @P0 BRA `(.L_x_10) ;  /* 0x00000000006c0947 */ /* 0x000fea0003800000 */
[----:B------:R-:W-:-:S13]  /*0670*/  ISETP.GE.AND P0, PT, R9, 0x1, PT ;  /* 0x000000010900780c */ /* 0x000fda0003f06270 */
[----:B------:R-:W-:Y:S05]  /*0680*/  @P0 BRA `(.L_x_11) ;  /* 0x0000000000740947 */ /* 0x000fea0003800000 */
[----:B------:R-:W-:Y:S02]  /*0690*/  ISETP.GE.AND P0, PT, R9, -0x18, PT ;  /* 0xffffffe80900780c */ /* 0x000fe40003f06270 */
[----:B------:R-:W-:-:S11]  /*06a0*/  LOP3.LUT R0, R0, 0x80000000, RZ, 0xc0, !PT ;  /* 0x8000000000007812 */ /* 0x000fd600078ec0ff */
[----:B------:R-:W-:Y:S05]  /*06b0*/  @!P0 BRA `(.L_x_11) ;  /* 0x0000000000688947 */ /* 0x000fea0003800000 */
[CCC-:B------:R-:W-:Y:S01]  /*06c0*/  FFMA.RZ R3, R12.reuse, R10.reuse, R15.reuse ;  /* 0x0000000a0c037223 */ /* 0x1c0fe2000000c00f */
[CCC-:B------:R-:W-:Y:S01]  /*06d0*/  FFMA.RM R8, R12.reuse, R10.reuse, R15.reuse ;  /* 0x0000000a0c087223 */ /* 0x1c0fe2000000400f */
[C---:B------:R-:W-:Y:S02]  /*06e0*/  ISETP.NE.AND P2, PT, R9.reuse, RZ, PT ;  /* 0x000000ff0900720c */ /* 0x040fe40003f45270 */
[----:B------:R-:W-:Y:S02]  /*06f0*/  ISETP.NE.AND P1, PT, R9, RZ, PT ;  /* 0x000000ff0900720c */ /* 0x000fe40003f25270 */
[----:B------:R-:W-:Y:S01]  /*0700*/  LOP3.LUT R7, R3, 0x7fffff, RZ, 0xc0, !PT ;  /* 0x007fffff03077812 */ /* 0x000fe200078ec0ff */
[----:B------:R-:W-:Y:S01]  /*0710*/  FFMA.RP R3, R12, R10, R15 ;  /* 0x0000000a0c037223 */ /* 0x000fe2000000800f */
[C---:B------:R-:W-:Y:S01]  /*0720*/  VIADD R10, R9.reuse, 0x20 ;  /* 0x00000020090a7836 */ /* 0x040fe20000000000 */
[----:B------:R-:W-:Y:S02]  /*0730*/  IADD3 R9, PT, PT, -R9, RZ, RZ ;  /* 0x000000ff09097210 */ /* 0x000fe40007ffe1ff */
[----:B------:R-:W-:-:S02]  /*0740*/  LOP3.LUT R7, R7, 0x800000, RZ, 0xfc, !PT ;  /* 0x0080000007077812 */ /* 0x000fc400078efcff */
[----:B------:R-:W-:Y:S02]  /*0750*/  FSETP.NEU.FTZ.AND P0, PT, R3, R8, PT ;  /* 0x000000080300720b */ /* 0x000fe40003f1d000 */
[----:B------:R-:W-:Y:S02]  /*0760*/  SHF.L.U32 R10, R7, R10, RZ ;  /* 0x0000000a070a7219 */ /* 0x000fe400000006ff */
[----:B------:R-:W-:Y:S02]  /*0770*/  SEL R8, R9, RZ, P2 ;  /* 0x000000ff09087207 */ /* 0x000fe40001000000 */
[----:B------:R-:W-:Y:S02]  /*0780*/  ISETP.NE.AND P1, PT, R10, RZ, P1 ;  /* 0x000000ff0a00720c */ /* 0x000fe40000f25270 */
[----:B------:R-:W-:Y:S02]  /*0790*/  SHF.R.U32.HI R8, RZ, R8, R7 ;  /* 0x00000008ff087219 */ /* 0x000fe40000011607 */
[----:B------:R-:W-:-:S02]  /*07a0*/  PLOP3.LUT P0, PT, P0, P1, PT, 0xf8, 0x8f ;  /* 0x00000000008f781c */ /* 0x000fc40000703f70 */
[----:B------:R-:W-:Y:S02]  /*07b0*/  SHF.R.U32.HI R10, RZ, 0x1, R8 ;  /* 0x00000001ff0a7819 */ /* 0x000fe40000011608 */
[----:B------:R-:W-:-:S04]  /*07c0*/  SEL R3, RZ, 0x1, !P0 ;  /* 0x00000001ff037807 */ /* 0x000fc80004000000 */
[----:B------:R-:W-:-:S04]  /*07d0*/  LOP3.LUT R3, R3, 0x1, R10, 0xf8, !PT ;  /* 0x0000000103037812 */ /* 0x000fc800078ef80a */
[----:B------:R-:W-:-:S05]  /*07e0*/  LOP3.LUT R3, R3, R8, RZ, 0xc0, !PT ;  /* 0x0000000803037212 */ /* 0x000fca00078ec0ff */
[----:B------:R-:W-:-:S05]  /*07f0*/  IMAD.IADD R3, R10, 0x1, R3 ;  /* 0x000000010a037824 */ /* 0x000fca00078e0203 */
[----:B------:R-:W-:Y:S01]  /*0800*/  LOP3.LUT R0, R3, R0, RZ, 0xfc, !PT ;  /* 0x0000000003007212 */ /* 0x000fe200078efcff */
[----:B------:R-:W-:Y:S06]  /*0810*/  BRA `(.L_x_11) ;  /* 0x0000000000107947 */ /* 0x000fec0003800000 */
.L_x_10:
[----:B------:R-:W-:-:S04]  /*0820*/  LOP3.LUT R0, R0, 0x80000000, RZ, 0xc0, !PT ;  /* 0x8000000000007812 */ /* 0x000fc800078ec0ff */
[----:B------:R-:W-:Y:S01]  /*0830*/  LOP3.LUT R0, R0, 0x7f800000, RZ, 0xfc, !PT ;  /* 0x7f80000000007812 */ /* 0x000fe200078efcff */
[----:B------:R-:W-:Y:S06]  /*0840*/  BRA `(.L_x_11) ;  /* 0x0000000000047947 */ /* 0x000fec0003800000 */
.L_x_9:
[----:B------:R-:W-:-:S07]  /*0850*/  IMAD R0, R8, 0x800000, R0 ;  /* 0x0080000008007824 */ /* 0x000fce00078e0200 */
.L_x_11:
[----:B------:R-:W-:Y:S05]  /*0860*/  BSYNC.RECONVERGENT B2 ;  /* 0x0000000000027941 */ /* 0x000fea0003800200 */
.L_x_8:
[----:B------:R-:W-:Y:S05]  /*0870*/  BRA `(.L_x_12) ;  /* 0x0000000000207947 */ /* 0x000fea0003800000 */
.L_x_7:
[----:B------:R-:W-:-:S04]  /*0880*/  LOP3.LUT R0, R11, 0x80000000, R10, 0x48, !PT ;  /* 0x800000000b007812 */ /* 0x000fc800078e480a */
[----:B------:R-:W-:Y:S01]  /*0890*/  LOP3.LUT R0, R0, 0x7f800000, RZ, 0xfc, !PT ;  /* 0x7f80000000007812 */ /* 0x000fe200078efcff */
[----:B------:R-:W-:Y:S06]  /*08a0*/  BRA `(.L_x_12) ;  /* 0x0000000000147947 */ /* 0x000fec0003800000 */
.L_x_6:
[----:B------:R-:W-:Y:S01]  /*08b0*/  LOP3.LUT R0, R11, 0x80000000, R10, 0x48, !PT ;  /* 0x800000000b007812 */ /* 0x000fe200078e480a */
[----:B------:R-:W-:Y:S06]  /*08c0*/  BRA `(.L_x_12) ;  /* 0x00000000000c7947 */ /* 0x000fec0003800000 */
.L_x_5:
[----:B------:R-:W0:Y:S01]  /*08d0*/  MUFU.RSQ R0, -QNAN ;  /* 0xffc0000000007908 */ /* 0x000e220000001400 */
[----:B------:R-:W-:Y:S05]  /*08e0*/  BRA `(.L_x_12) ;  /* 0x0000000000047947 */ /* 0x000fea0003800000 */
.L_x_4:
[----:B------:R-:W-:-:S07]  /*08f0*/  FADD.FTZ R0, R0, R3 ;  /* 0x0000000300007221 */ /* 0x000fce0000010000 */
.L_x_12:
[----:B------:R-:W-:Y:S05]  /*0900*/  BSYNC.RECONVERGENT B1 ;  /* 0x0000000000017941 */ /* 0x000fea0003800200 */
.L_x_2:
[----:B------:R-:W-:-:S04]  /*0910*/  IMAD.MOV.U32 R7, RZ, RZ, 0x0 ;  /* 0x00000000ff077424 */ /* 0x000fc800078e00ff */
[----:B0-----:R-:W-:Y:S05]  /*0920*/  RET.REL.NODEC R6 `(_Z13swiglu_kernelPKfPfi) ;  /* 0xfffffff406b47950 */ /* 0x001fea0003c3ffff */
.L_x_13:
[----:B------:R-:W-:-:S00]  /*0930*/  BRA `(.L_x_13) ;  /* 0xfffffffc00fc7947 */ /* 0x000fc0000383ffff */
[----:B------:R-:W-:-:S00]  /*0940*/  NOP ;  /* 0x0000000000007918 */ /* 0x000fc00000000000 */
        /* <DEDUP_REMOVED lines=11> */
.L_x_14:


//--------------------- .nv.shared.reserved.0     --------------------------
	.section	.nv.shared.reserved.0,"aw",@nobits
	.weak		__nv_reservedSMEM_offset_0_alias
	.size		__nv_reservedSMEM_offset_0_alias, 0, 64
	.other		__nv_reservedSMEM_offset_0_alias,@"STO_CUDA_RESERVED_SHARED STV_DEFAULT"
__nv_reservedSMEM_offset_0_alias:
	.zero		0
	.zero		64


//--------------------- .nv.constant0._Z13swiglu_kernelPKfPfi --------------------------
	.section	.nv.constant0._Z13swiglu_kernelPKfPfi,"a",@progbits
	.sectionflags	@""
	.align	4
.nv.constant0._Z13swiglu_kernelPKfPfi:
	.zero		916


//--------------------- SYMBOLS --------------------------

	.type		.nv.reservedSmem.offset0,@object
	.size		.nv.reservedSmem.offset0,0x4
